	.headerflags	@"EF_CUDA_TEXMODE_UNIFIED EF_CUDA_64BIT_ADDRESS EF_CUDA_ACCELERATORS EF_CUDA_SM90 EF_CUDA_VIRTUAL_SM(EF_CUDA_SM90)"
	.elftype	@"ET_EXEC"


//--------------------- .nv.info                  --------------------------
	.section	.nv.info,"",@"SHT_CUDA_INFO"
	.align	4


	//----- nvinfo : EIATTR_REGCOUNT
	.align		4
        /*0000*/ 	.byte	0x04, 0x2f
        /*0002*/ 	.short	(.L_3 - .L_2)
	.align		4
.L_2:
        /*0004*/ 	.word	index@(triton_poi_fused__native_batch_norm_legit_no_training_clone_elu_21)
        /*0008*/ 	.word	0x00000020


	//----- nvinfo : EIATTR_MIN_STACK_SIZE
	.align		4
.L_3:
        /*000c*/ 	.byte	0x04, 0x12
        /*000e*/ 	.short	(.L_5 - .L_4)
	.align		4
.L_4:
        /*0010*/ 	.word	index@(triton_poi_fused__native_batch_norm_legit_no_training_clone_elu_21)
        /*0014*/ 	.word	0x00000000


	//----- nvinfo : EIATTR_FRAME_SIZE
	.align		4
.L_5:
        /*0018*/ 	.byte	0x04, 0x11
        /*001a*/ 	.short	(.L_7 - .L_6)
	.align		4
.L_6:
        /*001c*/ 	.word	index@(triton_poi_fused__native_batch_norm_legit_no_training_clone_elu_21)
        /*0020*/ 	.word	0x00000000


	//----- nvinfo : EIATTR_MIN_STACK_SIZE
	.align		4
.L_7:
        /*0024*/ 	.byte	0x04, 0x12
        /*0026*/ 	.short	(.L_9 - .L_8)
	.align		4
.L_8:
        /*0028*/ 	.word	index@(triton_poi_fused__native_batch_norm_legit_no_training_clone_elu_21)
        /*002c*/ 	.word	0x00000000
.L_9:


//--------------------- .nv.info.triton_poi_fused__native_batch_norm_legit_no_training_clone_elu_21 --------------------------
	.section	.nv.info.triton_poi_fused__native_batch_norm_legit_no_training_clone_elu_21,"",@"SHT_CUDA_INFO"
	.sectionflags	@""
	.align	4


	//----- nvinfo : EIATTR_CUDA_API_VERSION
	.align		4
        /*0000*/ 	.byte	0x04, 0x37
        /*0002*/ 	.short	(.L_11 - .L_10)
.L_10:
        /*0004*/ 	.word	0x0000007c


	//----- nvinfo : EIATTR_KPARAM_INFO
	.align		4
.L_11:
        /*0008*/ 	.byte	0x04, 0x17
        /*000a*/ 	.short	(.L_13 - .L_12)
.L_12:
        /*000c*/ 	.word	0x00000000
        /*0010*/ 	.short	0x0006
        /*0012*/ 	.short	0x0030
        /*0014*/ 	.byte	0x00, 0xf0, 0x11, 0x00


	//----- nvinfo : EIATTR_KPARAM_INFO
	.align		4
.L_13:
        /*0018*/ 	.byte	0x04, 0x17
        /*001a*/ 	.short	(.L_15 - .L_14)
.L_14:
        /*001c*/ 	.word	0x00000000
        /*0020*/ 	.short	0x0005
        /*0022*/ 	.short	0x0028
        /*0024*/ 	.byte	0x00, 0xf4, 0x21, 0x00


	//----- nvinfo : EIATTR_KPARAM_INFO
	.align		4
.L_15:
        /*0028*/ 	.byte	0x04, 0x17
        /*002a*/ 	.short	(.L_17 - .L_16)
.L_16:
        /*002c*/ 	.word	0x00000000
        /*0030*/ 	.short	0x0004
        /*0032*/ 	.short	0x0020
        /*0034*/ 	.byte	0x00, 0xf4, 0x21, 0x00


	//----- nvinfo : EIATTR_KPARAM_INFO
	.align		4
.L_17:
        /*0038*/ 	.byte	0x04, 0x17
        /*003a*/ 	.short	(.L_19 - .L_18)
.L_18:
        /*003c*/ 	.word	0x00000000
        /*0040*/ 	.short	0x0003
        /*0042*/ 	.short	0x0018
        /*0044*/ 	.byte	0x00, 0xf4, 0x21, 0x00


	//----- nvinfo : EIATTR_KPARAM_INFO
	.align		4
.L_19:
        /*0048*/ 	.byte	0x04, 0x17
        /*004a*/ 	.short	(.L_21 - .L_20)
.L_20:
        /*004c*/ 	.word	0x00000000
        /*0050*/ 	.short	0x0002
        /*0052*/ 	.short	0x0010
        /*0054*/ 	.byte	0x00, 0xf4, 0x21, 0x00


	//----- nvinfo : EIATTR_KPARAM_INFO
	.align		4
.L_21:
        /*0058*/ 	.byte	0x04, 0x17
        /*005a*/ 	.short	(.L_23 - .L_22)
.L_22:
        /*005c*/ 	.word	0x00000000
        /*0060*/ 	.short	0x0001
        /*0062*/ 	.short	0x0008
        /*0064*/ 	.byte	0x00, 0xf4, 0x21, 0x00


	//----- nvinfo : EIATTR_KPARAM_INFO
	.align		4
.L_23:
        /*0068*/ 	.byte	0x04, 0x17
        /*006a*/ 	.short	(.L_25 - .L_24)
.L_24:
        /*006c*/ 	.word	0x00000000
        /*0070*/ 	.short	0x0000
        /*0072*/ 	.short	0x0000
        /*0074*/ 	.byte	0x00, 0xf4, 0x21, 0x00


	//----- nvinfo : EIATTR_SPARSE_MMA_MASK
	.align		4
.L_25:
        /*0078*/ 	.byte	0x03, 0x50
        /*007a*/ 	.short	0x0000


	//----- nvinfo : EIATTR_MAXREG_COUNT
	.align		4
        /*007c*/ 	.byte	0x03, 0x1b
        /*007e*/ 	.short	0x00ff


	//----- nvinfo : EIATTR_EXIT_INSTR_OFFSETS
	.align		4
        /*0080*/ 	.byte	0x04, 0x1c
        /*0082*/ 	.short	(.L_27 - .L_26)


	//   ....[0]....
.L_26:
        /*0084*/ 	.word	0x000014b0


	//----- nvinfo : EIATTR_REQNTID
	.align		4
.L_27:
        /*0088*/ 	.byte	0x04, 0x10
        /*008a*/ 	.short	(.L_29 - .L_28)
.L_28:
        /*008c*/ 	.word	0x00000080
        /*0090*/ 	.word	0x00000001
        /*0094*/ 	.word	0x00000001


	//----- nvinfo : EIATTR_CBANK_PARAM_SIZE
	.align		4
.L_29:
        /*0098*/ 	.byte	0x03, 0x19
        /*009a*/ 	.short	0x0034


	//----- nvinfo : EIATTR_PARAM_CBANK
	.align		4
        /*009c*/ 	.byte	0x04, 0x0a
        /*009e*/ 	.short	(.L_31 - .L_30)
	.align		4
.L_30:
        /*00a0*/ 	.word	index@(.nv.constant0.triton_poi_fused__native_batch_norm_legit_no_training_clone_elu_21)
        /*00a4*/ 	.short	0x0210
        /*00a6*/ 	.short	0x0034


	//----- nvinfo : EIATTR_SW_WAR
	.align		4
.L_31:
        /*00a8*/ 	.byte	0x04, 0x36
        /*00aa*/ 	.short	(.L_33 - .L_32)
.L_32:
        /*00ac*/ 	.word	0x00000008
.L_33:


//--------------------- .nv.callgraph             --------------------------
	.section	.nv.callgraph,"",@"SHT_CUDA_CALLGRAPH"
	.align	4
	.sectionentsize	8
	.align		4
        /*0000*/ 	.word	0x00000000
	.align		4
        /*0004*/ 	.word	0xffffffff
	.align		4
        /*0008*/ 	.word	0x00000000
	.align		4
        /*000c*/ 	.word	0xfffffffe
	.align		4
        /*0010*/ 	.word	0x00000000
	.align		4
        /*0014*/ 	.word	0xfffffffd
	.align		4
        /*0018*/ 	.word	0x00000000
	.align		4
        /*001c*/ 	.word	0xfffffffc


//--------------------- .nv.constant4             --------------------------
	.section	.nv.constant4,"a",@progbits
	.align	8
	.align		8
.nv.constant4:
        /*0000*/ 	.dword	_$_str
	.align		8
        /*0008*/ 	.dword	_$_str_$_2


//--------------------- .text.triton_poi_fused__native_batch_norm_legit_no_training_clone_elu_21 --------------------------
	.section	.text.triton_poi_fused__native_batch_norm_legit_no_training_clone_elu_21,"ax",@progbits
	.align	128
        .global         triton_poi_fused__native_batch_norm_legit_no_training_clone_elu_21
        .type           triton_poi_fused__native_batch_norm_legit_no_training_clone_elu_21,@function
        .size           triton_poi_fused__native_batch_norm_legit_no_training_clone_elu_21,(.L_x_1 - triton_poi_fused__native_batch_norm_legit_no_training_clone_elu_21)
        .other          triton_poi_fused__native_batch_norm_legit_no_training_clone_elu_21,@"STO_CUDA_ENTRY STV_DEFAULT"
triton_poi_fused__native_batch_norm_legit_no_training_clone_elu_21:
.text.triton_poi_fused__native_batch_norm_legit_no_training_clone_elu_21:
[----:B------:R-:W-:Y:S01]  /*0000*/  LDC R1, c[0x0][0x28] ;  /* 0x00000a00ff017b82 */ /* 0x000fe20000000800 */
[----:B------:R-:W1:Y:S01]  /*0010*/  S2R R0, SR_TID.X ;  /* 0x0000000000007919 */ /* 0x000e620000002100 */
[----:B------:R-:W-:-:S06]  /*0020*/  ULDC.64 UR4, c[0x0][0x208] ;  /* 0x0000820000047ab9 */ /* 0x000fcc0000000a00 */
[----:B------:R-:W2:Y:S01]  /*0030*/  LDC.64 R10, c[0x0][0x220] ;  /* 0x00008800ff0a7b82 */ /* 0x000ea20000000a00 */
[----:B------:R-:W3:Y:S07]  /*0040*/  S2R R3, SR_CTAID.X ;  /* 0x0000000000037919 */ /* 0x000eee0000002500 */
[----:B------:R-:W4:Y:S01]  /*0050*/  LDC.64 R8, c[0x0][0x218] ;  /* 0x00008600ff087b82 */ /* 0x000f220000000a00 */
[----:B-1----:R-:W-:-:S04]  /*0060*/  SHF.L.U32 R0, R0, 0x2, RZ ;  /* 0x0000000200007819 */ /* 0x002fc800000006ff */
[----:B------:R-:W-:Y:S02]  /*0070*/  LOP3.LUT R0, R0, 0x1fc, RZ, 0xc0, !PT ;  /* 0x000001fc00007812 */ /* 0x000fe400078ec0ff */
[----:B---3--:R-:W-:Y:S02]  /*0080*/  SHF.R.S32.HI R5, RZ, 0x15, R3 ;  /* 0x00000015ff057819 */ /* 0x008fe40000011403 */
[----:B------:R-:W-:Y:S02]  /*0090*/  LEA R0, R3, R0, 0xa ;  /* 0x0000000003007211 */ /* 0x000fe400078e50ff */
[----:B------:R-:W-:Y:S01]  /*00a0*/  SGXT R5, R5, 0x1 ;  /* 0x000000010505781a */ /* 0x000fe20000000200 */
[----:B------:R-:W1:Y:S01]  /*00b0*/  LDC.64 R2, c[0x0][0x228] ;  /* 0x00008a00ff027b82 */ /* 0x000e620000000a00 */
[----:B------:R-:W-:-:S04]  /*00c0*/  IADD3 R4, R0, 0x200, RZ ;  /* 0x0000020000047810 */ /* 0x000fc80007ffe0ff */
[C---:B------:R-:W-:Y:S02]  /*00d0*/  LEA.HI R6, R5.reuse, R4, RZ, 0x6 ;  /* 0x0000000405067211 */ /* 0x040fe400078f30ff */
[----:B------:R-:W-:Y:S02]  /*00e0*/  LEA.HI R5, R5, R0, RZ, 0x6 ;  /* 0x0000000005057211 */ /* 0x000fe400078f30ff */
[--C-:B------:R-:W-:Y:S02]  /*00f0*/  SHF.R.S32.HI R15, RZ, 0x6, R6.reuse ;  /* 0x00000006ff0f7819 */ /* 0x100fe40000011406 */
[----:B------:R-:W-:-:S04]  /*0100*/  SHF.R.S32.HI R6, RZ, 0x1f, R6 ;  /* 0x0000001fff067819 */ /* 0x000fc80000011406 */
[----:B------:R-:W-:-:S04]  /*0110*/  LEA.HI R6, R6, R15, RZ, 0x9 ;  /* 0x0000000f06067211 */ /* 0x000fc800078f48ff */
[----:B------:R-:W-:-:S04]  /*0120*/  LOP3.LUT R6, R6, 0xfffffe00, RZ, 0xc0, !PT ;  /* 0xfffffe0006067812 */ /* 0x000fc800078ec0ff */
[----:B------:R-:W-:-:S05]  /*0130*/  IADD3 R15, R15, -R6, RZ ;  /* 0x800000060f0f7210 */ /* 0x000fca0007ffe0ff */
[----:B-1----:R-:W-:Y:S01]  /*0140*/  IMAD.WIDE R12, R15, 0x4, R2 ;  /* 0x000000040f0c7825 */ /* 0x002fe200078e0202 */
[--C-:B------:R-:W-:Y:S02]  /*0150*/  SHF.R.S32.HI R21, RZ, 0x6, R5.reuse ;  /* 0x00000006ff157819 */ /* 0x100fe40000011405 */
[----:B------:R-:W-:Y:S02]  /*0160*/  SHF.R.S32.HI R6, RZ, 0x1f, R5 ;  /* 0x0000001fff067819 */ /* 0x000fe40000011405 */
[----:B------:R1:W3:Y:S02]  /*0170*/  LDG.E.EL R18, desc[UR4][R12.64] ;  /* 0x000000040c127981 */ /* 0x0002e4000c2e1900 */
[----:B------:R-:W-:-:S04]  /*0180*/  LEA.HI R6, R6, R21, RZ, 0x9 ;  /* 0x0000001506067211 */ /* 0x000fc800078f48ff */
[----:B------:R-:W-:-:S04]  /*0190*/  LOP3.LUT R6, R6, 0xfffffe00, RZ, 0xc0, !PT ;  /* 0xfffffe0006067812 */ /* 0x000fc800078ec0ff */
[----:B------:R-:W-:Y:S01]  /*01a0*/  IADD3 R21, R21, -R6, RZ ;  /* 0x8000000615157210 */ /* 0x000fe20007ffe0ff */
[----:B-1----:R-:W1:Y:S04]  /*01b0*/  LDC.64 R12, c[0x0][0x238] ;  /* 0x00008e00ff0c7b82 */ /* 0x002e680000000a00 */
[----:B------:R-:W-:Y:S01]  /*01c0*/  IMAD.WIDE R6, R21, 0x4, R2 ;  /* 0x0000000415067825 */ /* 0x000fe200078e0202 */
[----:B------:R-:W-:-:S04]  /*01d0*/  SHF.R.S32.HI R3, RZ, 0x1f, R4 ;  /* 0x0000001fff037819 */ /* 0x000fc80000011404 */
[----:B------:R5:W3:Y:S01]  /*01e0*/  LDG.E.EL R19, desc[UR4][R6.64] ;  /* 0x0000000406137981 */ /* 0x000ae2000c2e1900 */
[----:B------:R-:W-:Y:S01]  /*01f0*/  LEA.HI R5, R3, R4, RZ, 0xf ;  /* 0x0000000403057211 */ /* 0x000fe200078f78ff */
[----:B--2---:R-:W-:Y:S01]  /*0200*/  IMAD.WIDE R16, R15, 0x4, R10 ;  /* 0x000000040f107825 */ /* 0x004fe200078e020a */
[----:B------:R-:W2:Y:S02]  /*0210*/  LDC.64 R2, c[0x0][0x230] ;  /* 0x00008c00ff027b82 */ /* 0x000ea40000000a00 */
[C---:B------:R-:W-:Y:S02]  /*0220*/  SHF.L.U32 R14, R5.reuse, 0x1, RZ ;  /* 0x00000001050e7819 */ /* 0x040fe400000006ff */
[----:B------:R-:W-:Y:S01]  /*0230*/  LOP3.LUT R5, R5, 0xffff8000, RZ, 0xc0, !PT ;  /* 0xffff800005057812 */ /* 0x000fe200078ec0ff */
[----:B------:R-:W3:Y:S01]  /*0240*/  LDG.E.EL R17, desc[UR4][R16.64] ;  /* 0x0000000410117981 */ /* 0x000ee2000c2e1900 */
[----:B------:R-:W-:Y:S02]  /*0250*/  LOP3.LUT R14, R14, 0xffff0000, RZ, 0xc0, !PT ;  /* 0xffff00000e0e7812 */ /* 0x000fe400078ec0ff */
[----:B-----5:R-:W-:-:S02]  /*0260*/  SHF.R.S32.HI R7, RZ, 0x1f, R0 ;  /* 0x0000001fff077819 */ /* 0x020fc40000011400 */
[----:B------:R-:W-:-:S04]  /*0270*/  IADD3 R5, R14, R4, -R5 ;  /* 0x000000040e057210 */ /* 0x000fc80007ffe805 */
[----:B------:R-:W-:Y:S02]  /*0280*/  IADD3 R5, R5, 0x8000, RZ ;  /* 0x0000800005057810 */ /* 0x000fe40007ffe0ff */
[----:B------:R-:W-:-:S03]  /*0290*/  LEA.HI R20, R7, R0, RZ, 0xf ;  /* 0x0000000007147211 */ /* 0x000fc600078f78ff */
[----:B----4-:R-:W-:Y:S01]  /*02a0*/  IMAD.WIDE R4, R5, 0x4, R8 ;  /* 0x0000000405047825 */ /* 0x010fe200078e0208 */
[C---:B------:R-:W-:Y:S02]  /*02b0*/  SHF.L.U32 R22, R20.reuse, 0x1, RZ ;  /* 0x0000000114167819 */ /* 0x040fe400000006ff */
[----:B------:R-:W-:-:S03]  /*02c0*/  LOP3.LUT R23, R20, 0xffff8000, RZ, 0xc0, !PT ;  /* 0xffff800014177812 */ /* 0x000fc600078ec0ff */
[----:B------:R-:W4:Y:S01]  /*02d0*/  LDG.E.128 R4, desc[UR4][R4.64] ;  /* 0x0000000404047981 */ /* 0x000f22000c1e1d00 */
[----:B--2---:R-:W-:Y:S01]  /*02e0*/  IMAD.WIDE R24, R15, 0x4, R2 ;  /* 0x000000040f187825 */ /* 0x004fe200078e0202 */
[----:B------:R-:W-:-:S03]  /*02f0*/  LOP3.LUT R22, R22, 0xffff0000, RZ, 0xc0, !PT ;  /* 0xffff000016167812 */ /* 0x000fc600078ec0ff */
[----:B-1----:R-:W-:Y:S01]  /*0300*/  IMAD.WIDE R26, R15, 0x4, R12 ;  /* 0x000000040f1a7825 */ /* 0x002fe200078e020c */
[----:B------:R-:W-:Y:S01]  /*0310*/  IADD3 R22, R22, R0, -R23 ;  /* 0x0000000016167210 */ /* 0x000fe20007ffe817 */
[----:B------:R-:W2:Y:S04]  /*0320*/  LDG.E.EL R14, desc[UR4][R24.64] ;  /* 0x00000004180e7981 */ /* 0x000ea8000c2e1900 */
[----:B------:R-:W2:Y:S01]  /*0330*/  LDG.E.EL R15, desc[UR4][R26.64] ;  /* 0x000000041a0f7981 */ /* 0x000ea2000c2e1900 */
[----:B------:R-:W-:Y:S01]  /*0340*/  IADD3 R23, R22, 0x8000, RZ ;  /* 0x0000800016177810 */ /* 0x000fe20007ffe0ff */
[----:B------:R-:W-:-:S04]  /*0350*/  IMAD.WIDE R28, R21, 0x4, R10 ;  /* 0x00000004151c7825 */ /* 0x000fc800078e020a */
[----:B------:R-:W-:Y:S01]  /*0360*/  IMAD.WIDE R8, R23, 0x4, R8 ;  /* 0x0000000417087825 */ /* 0x000fe200078e0208 */
[----:B0-----:R-:W5:Y:S05]  /*0370*/  LDG.E.EL R16, desc[UR4][R28.64] ;  /* 0x000000041c107981 */ /* 0x001f6a000c2e1900 */
[----:B------:R-:W5:Y:S01]  /*0380*/  LDG.E.128 R8, desc[UR4][R8.64] ;  /* 0x0000000408087981 */ /* 0x000f62000c1e1d00 */
[----:B------:R-:W-:-:S04]  /*0390*/  IMAD.WIDE R22, R21, 0x4, R2 ;  /* 0x0000000415167825 */ /* 0x000fc800078e0202 */
[----:B------:R-:W-:Y:S01]  /*03a0*/  IMAD.WIDE R12, R21, 0x4, R12 ;  /* 0x00000004150c7825 */ /* 0x000fe200078e020c */
[----:B------:R0:W5:Y:S04]  /*03b0*/  LDG.E.EL R3, desc[UR4][R22.64] ;  /* 0x0000000416037981 */ /* 0x000168000c2e1900 */
[----:B------:R1:W5:Y:S01]  /*03c0*/  LDG.E.EL R2, desc[UR4][R12.64] ;  /* 0x000000040c027981 */ /* 0x000362000c2e1900 */
[----:B0-----:R-:W-:Y:S01]  /*03d0*/  HFMA2.MMA R22, -RZ, RZ, 1.625, 0 ;  /* 0x3e800000ff167435 */ /* 0x001fe200000001ff */
[----:B---3--:R-:W-:-:S04]  /*03e0*/  FADD R18, R18, 9.9999997473787516356e-05 ;  /* 0x38d1b71712127421 */ /* 0x008fc80000000000 */
[----:B------:R-:W0:Y:S02]  /*03f0*/  MUFU.SQRT R21, R18 ;  /* 0x0000001200157308 */ /* 0x000e240000002000 */
[----:B0-----:R-:W-:Y:S01]  /*0400*/  FSETP.GT.AND P1, PT, R21, 8.50705917302346158658e+37, PT ;  /* 0x7e8000001500780b */ /* 0x001fe20003f24000 */
[----:B------:R-:W-:Y:S01]  /*0410*/  FADD R19, R19, 9.9999997473787516356e-05 ;  /* 0x38d1b71713137421 */ /* 0x000fe20000000000 */
[----:B------:R-:W-:-:S04]  /*0420*/  FSETP.GEU.AND P2, PT, R21, 1.175494350822287508e-38, PT ;  /* 0x008000001500780b */ /* 0x000fc80003f4e000 */
[----:B------:R-:W0:Y:S07]  /*0430*/  MUFU.SQRT R20, R19 ;  /* 0x0000001300147308 */ /* 0x000e2e0000002000 */
[----:B------:R-:W-:-:S04]  /*0440*/  @P1 FMUL R21, R21, 0.25 ;  /* 0x3e80000015151820 */ /* 0x000fc80000400000 */
[----:B------:R-:W-:Y:S01]  /*0450*/  @!P2 FMUL R21, R21, 16777216 ;  /* 0x4b8000001515a820 */ /* 0x000fe20000400000 */
[----:B0-----:R-:W-:-:S05]  /*0460*/  FSETP.GT.AND P0, PT, R20, 8.50705917302346158658e+37, PT ;  /* 0x7e8000001400780b */ /* 0x001fca0003f04000 */
[----:B------:R-:W0:Y:S01]  /*0470*/  MUFU.RCP R21, R21 ;  /* 0x0000001500157308 */ /* 0x000e220000001000 */
[----:B-1----:R-:W-:Y:S02]  /*0480*/  FSEL R12, R22, 1, P1 ;  /* 0x3f800000160c7808 */ /* 0x002fe40000800000 */
[----:B------:R-:W-:-:S03]  /*0490*/  FSETP.GEU.AND P1, PT, R20, 1.175494350822287508e-38, PT ;  /* 0x008000001400780b */ /* 0x000fc60003f2e000 */
[----:B------:R-:W-:Y:S01]  /*04a0*/  @!P2 FMUL R12, R12, 16777216 ;  /* 0x4b8000000c0ca820 */ /* 0x000fe20000400000 */
[----:B----4-:R-:W-:Y:S01]  /*04b0*/  FADD R13, R4, -R17 ;  /* 0x80000011040d7221 */ /* 0x010fe20000000000 */
[----:B------:R-:W-:Y:S02]  /*04c0*/  @P0 FMUL R20, R20, 0.25 ;  /* 0x3e80000014140820 */ /* 0x000fe40000400000 */
[----:B0-----:R-:W-:-:S06]  /*04d0*/  FMUL R12, R21, R12 ;  /* 0x0000000c150c7220 */ /* 0x001fcc0000400000 */
[----:B------:R-:W-:Y:S01]  /*04e0*/  @!P1 FMUL R20, R20, 16777216 ;  /* 0x4b80000014149820 */ /* 0x000fe20000400000 */
[----:B------:R-:W-:-:S03]  /*04f0*/  FMUL R4, R13, R12 ;  /* 0x0000000c0d047220 */ /* 0x000fc60000400000 */
[----:B------:R-:W0:Y:S01]  /*0500*/  MUFU.RCP R18, R20 ;  /* 0x0000001400127308 */ /* 0x000e220000001000 */
[----:B--2---:R-:W-:Y:S01]  /*0510*/  FFMA R4, R14, R4, R15 ;  /* 0x000000040e047223 */ /* 0x004fe2000000000f */
[----:B------:R-:W-:-:S03]  /*0520*/  FSEL R13, R22, 1, P0 ;  /* 0x3f800000160d7808 */ /* 0x000fc60000000000 */
[C---:B------:R-:W-:Y:S01]  /*0530*/  FMUL R21, R4.reuse, 1.4426950216293334961 ;  /* 0x3fb8aa3b04157820 */ /* 0x040fe20000400000 */
[----:B------:R-:W-:Y:S01]  /*0540*/  FADD.FTZ R19, |R4|, -RZ ;  /* 0x800000ff04137221 */ /* 0x000fe20000010200 */
[----:B------:R-:W-:-:S04]  /*0550*/  @!P1 FMUL R13, R13, 16777216 ;  /* 0x4b8000000d0d9820 */ /* 0x000fc80000400000 */
[----:B------:R-:W1:Y:S01]  /*0560*/  FRND R21, R21 ;  /* 0x0000001500157307 */ /* 0x000e620000201000 */
[----:B------:R-:W-:Y:S01]  /*0570*/  FSETP.GEU.AND P0, PT, R19, 0.40999999642372131348, PT ;  /* 0x3ed1eb851300780b */ /* 0x000fe20003f0e000 */
[----:B0-----:R-:W-:Y:S01]  /*0580*/  FMUL R18, R18, R13 ;  /* 0x0000000d12127220 */ /* 0x001fe20000400000 */
[----:B-----5:R-:W-:Y:S01]  /*0590*/  FADD R19, R10, -R16 ;  /* 0x800000100a137221 */ /* 0x020fe20000000000 */
[--C-:B------:R-:W-:Y:S01]  /*05a0*/  FADD R7, R7, -R17.reuse ;  /* 0x8000001107077221 */ /* 0x100fe20000000000 */
[--C-:B------:R-:W-:Y:S02]  /*05b0*/  FADD R13, R5, -R17.reuse ;  /* 0x80000011050d7221 */ /* 0x100fe40000000000 */
[----:B------:R-:W-:Y:S01]  /*05c0*/  FMUL R10, R19, R18 ;  /* 0x00000012130a7220 */ /* 0x000fe20000400000 */
[----:B------:R-:W-:Y:S01]  /*05d0*/  FADD R5, R6, -R17 ;  /* 0x8000001106057221 */ /* 0x000fe20000000000 */
[-C--:B------:R-:W-:Y:S01]  /*05e0*/  FMUL R13, R13, R12.reuse ;  /* 0x0000000c0d0d7220 */ /* 0x080fe20000400000 */
[----:B------:R-:W-:Y:S01]  /*05f0*/  FMUL R20, R7, R12 ;  /* 0x0000000c07147220 */ /* 0x000fe20000400000 */
[----:B------:R-:W-:Y:S01]  /*0600*/  FFMA R10, R3, R10, R2 ;  /* 0x0000000a030a7223 */ /* 0x000fe20000000002 */
[----:B------:R-:W-:Y:S01]  /*0610*/  FMUL R6, R5, R12 ;  /* 0x0000000c05067220 */ /* 0x000fe20000400000 */
[C-C-:B------:R-:W-:Y:S01]  /*0620*/  FFMA R5, R14.reuse, R13, R15.reuse ;  /* 0x0000000d0e057223 */ /* 0x140fe2000000000f */
[--C-:B------:R-:W-:Y:S01]  /*0630*/  FFMA R7, R14, R20, R15.reuse ;  /* 0x000000140e077223 */ /* 0x100fe2000000000f */
[----:B-1----:R-:W-:Y:S01]  /*0640*/  FSEL R17, R21, RZ, P0 ;  /* 0x000000ff15117208 */ /* 0x002fe20000000000 */
[----:B------:R-:W-:Y:S01]  /*0650*/  FMUL R20, R10, 1.4426950216293334961 ;  /* 0x3fb8aa3b0a147820 */ /* 0x000fe20000400000 */
[----:B------:R-:W-:Y:S01]  /*0660*/  FADD.FTZ R19, |R5|, -RZ ;  /* 0x800000ff05137221 */ /* 0x000fe20000010200 */
[----:B------:R-:W-:Y:S01]  /*0670*/  FFMA R6, R14, R6, R15 ;  /* 0x000000060e067223 */ /* 0x000fe2000000000f */
[----:B------:R-:W-:Y:S01]  /*0680*/  FADD R9, R9, -R16 ;  /* 0x8000001009097221 */ /* 0x000fe20000000000 */
[----:B------:R-:W-:Y:S01]  /*0690*/  FFMA.FTZ R22, -R17, 0.693145751953125, R4 ;  /* 0x3f31720011167823 */ /* 0x000fe20000010104 */
[----:B------:R0:W1:Y:S01]  /*06a0*/  FRND R15, R20 ;  /* 0x00000014000f7307 */ /* 0x0000620000201000 */
[----:B------:R-:W-:Y:S01]  /*06b0*/  MOV R12, 0x3ab5ebe6 ;  /* 0x3ab5ebe6000c7802 */ /* 0x000fe20000000f00 */
[----:B------:R-:W-:Y:S01]  /*06c0*/  FMUL R9, R9, R18 ;  /* 0x0000001209097220 */ /* 0x000fe20000400000 */
[C---:B------:R-:W-:Y:S01]  /*06d0*/  FSETP.NEU.AND P3, PT, R17.reuse, 128, PT ;  /* 0x430000001100780b */ /* 0x040fe20003f6d000 */
[----:B------:R-:W-:Y:S01]  /*06e0*/  FFMA.FTZ R13, -R17, 1.428606765330187045e-06, R22 ;  /* 0x35bfbe8e110d7823 */ /* 0x000fe20000010116 */
[----:B------:R-:W-:Y:S01]  /*06f0*/  FSETP.GEU.AND P2, PT, R19, 0.40999999642372131348, PT ;  /* 0x3ed1eb851300780b */ /* 0x000fe20003f4e000 */
[----:B------:R-:W-:Y:S01]  /*0700*/  FADD R19, R8, -R16 ;  /* 0x8000001008137221 */ /* 0x000fe20000000000 */
[----:B------:R-:W-:Y:S01]  /*0710*/  FADD.FTZ R8, |R10|, -RZ ;  /* 0x800000ff0a087221 */ /* 0x000fe20000010200 */
[----:B------:R-:W-:Y:S01]  /*0720*/  FSEL R14, R17, 127, P3 ;  /* 0x42fe0000110e7808 */ /* 0x000fe20001800000 */
[----:B------:R-:W-:Y:S01]  /*0730*/  FFMA.FTZ R22, R13, R12, 0.0083824126049876213074 ;  /* 0x3c0956630d167423 */ /* 0x000fe2000001000c */
[----:B------:R-:W-:-:S02]  /*0740*/  FFMA R9, R3, R9, R2 ;  /* 0x0000000903097223 */ /* 0x000fc40000000002 */
[----:B------:R-:W-:Y:S01]  /*0750*/  FSETP.GEU.AND P0, PT, R8, 0.40999999642372131348, PT ;  /* 0x3ed1eb850800780b */ /* 0x000fe20003f0e000 */
[----:B------:R-:W-:Y:S01]  /*0760*/  FFMA.FTZ R22, R13, R22, 0.041667830199003219604 ;  /* 0x3d2aabe30d167423 */ /* 0x000fe20000010016 */
[----:B0-----:R-:W-:Y:S01]  /*0770*/  FMUL R20, R9, 1.4426950216293334961 ;  /* 0x3fb8aa3b09147820 */ /* 0x001fe20000400000 */
[----:B------:R-:W0:Y:S01]  /*0780*/  MUFU.EX2 R14, R14 ;  /* 0x0000000e000e7308 */ /* 0x000e220000000800 */
[----:B------:R-:W-:Y:S01]  /*0790*/  FMUL R19, R19, R18 ;  /* 0x0000001213137220 */ /* 0x000fe20000400000 */
[----:B-1----:R-:W-:Y:S01]  /*07a0*/  FSEL R15, R15, RZ, P0 ;  /* 0x000000ff0f0f7208 */ /* 0x002fe20000000000 */
[----:B------:R-:W-:Y:S02]  /*07b0*/  FFMA.FTZ R22, R13, R22, 0.16666397452354431152 ;  /* 0x3e2aa9f60d167423 */ /* 0x000fe40000010016 */
[----:B------:R-:W-:Y:S01]  /*07c0*/  FFMA R8, R3, R19, R2 ;  /* 0x0000001303087223 */ /* 0x000fe20000000002 */
[----:B------:R-:W-:Y:S02]  /*07d0*/  FADD.FTZ R19, |R7|, -RZ ;  /* 0x800000ff07137221 */ /* 0x000fe40000010200 */
[----:B------:R-:W1:Y:S01]  /*07e0*/  FRND R20, R20 ;  /* 0x0000001400147307 */ /* 0x000e620000201000 */
[----:B------:R-:W-:Y:S01]  /*07f0*/  FFMA.FTZ R22, R13, R22, 0.49999994039535522461 ;  /* 0x3efffffe0d167423 */ /* 0x000fe20000010016 */
[----:B------:R-:W-:Y:S01]  /*0800*/  FFMA.FTZ R24, -R15, 0.693145751953125, R10 ;  /* 0x3f3172000f187823 */ /* 0x000fe2000001010a */
[----:B------:R-:W-:Y:S01]  /*0810*/  FADD.FTZ R21, |R6|, -RZ ;  /* 0x800000ff06157221 */ /* 0x000fe20000010200 */
[----:B------:R-:W-:Y:S01]  /*0820*/  FSETP.GEU.AND P0, PT, R19, 0.40999999642372131348, PT ;  /* 0x3ed1eb851300780b */ /* 0x000fe20003f0e000 */
[----:B------:R-:W-:Y:S01]  /*0830*/  FMUL R22, R13, R22 ;  /* 0x000000160d167220 */ /* 0x000fe20000400000 */
[----:B------:R-:W-:Y:S01]  /*0840*/  FADD.FTZ R23, |R9|, -RZ ;  /* 0x800000ff09177221 */ /* 0x000fe20000010200 */
[----:B------:R-:W-:Y:S01]  /*0850*/  FFMA.FTZ R19, -R15, 1.428606765330187045e-06, R24 ;  /* 0x35bfbe8e0f137823 */ /* 0x000fe20000010118 */
[----:B------:R-:W-:Y:S01]  /*0860*/  FSETP.GEU.AND P1, PT, R21, 0.40999999642372131348, PT ;  /* 0x3ed1eb851500780b */ /* 0x000fe20003f2e000 */
[----:B------:R-:W-:Y:S01]  /*0870*/  FFMA.FTZ R13, R13, R22, R13 ;  /* 0x000000160d0d7223 */ /* 0x000fe2000001000d */
[C---:B0-----:R-:W-:Y:S01]  /*0880*/  FADD R21, R14.reuse, -1 ;  /* 0xbf8000000e157421 */ /* 0x041fe20000000000 */
[----:B------:R-:W-:Y:S01]  /*0890*/  FSETP.NEU.AND P4, PT, R15, 128, PT ;  /* 0x430000000f00780b */ /* 0x000fe20003f8d000 */
[----:B------:R-:W-:Y:S01]  /*08a0*/  FFMA.FTZ R24, R19, R12, 0.0083824126049876213074 ;  /* 0x3c09566313187423 */ /* 0x000fe2000001000c */
[----:B------:R-:W-:Y:S01]  /*08b0*/  FSETP.GEU.AND P6, PT, R23, 0.40999999642372131348, PT ;  /* 0x3ed1eb851700780b */ /* 0x000fe20003fce000 */
[----:B------:R-:W-:Y:S01]  /*08c0*/  FFMA.FTZ R21, R14, R13, R21 ;  /* 0x0000000d0e157223 */ /* 0x000fe20000010015 */
[----:B------:R-:W-:Y:S01]  /*08d0*/  FSEL R23, R15, 127, P4 ;  /* 0x42fe00000f177808 */ /* 0x000fe20002000000 */
[----:B------:R-:W-:Y:S01]  /*08e0*/  FFMA.FTZ R24, R19, R24, 0.041667830199003219604 ;  /* 0x3d2aabe313187423 */ /* 0x000fe20000010018 */
[----:B-1----:R-:W-:-:S02]  /*08f0*/  FSEL R20, R20, RZ, P6 ;  /* 0x000000ff14147208 */ /* 0x002fc40003000000 */
[----:B------:R-:W-:Y:S01]  /*0900*/  FSEL R26, R17, 127, P3 ;  /* 0x42fe0000111a7808 */ /* 0x000fe20001800000 */
[----:B------:R-:W-:Y:S01]  /*0910*/  FMUL R22, R8, 1.4426950216293334961 ;  /* 0x3fb8aa3b08167820 */ /* 0x000fe20000400000 */
[----:B------:R-:W0:Y:S01]  /*0920*/  MUFU.EX2 R17, R23 ;  /* 0x0000001700117308 */ /* 0x000e220000000800 */
[----:B------:R-:W-:Y:S01]  /*0930*/  FFMA.FTZ R24, R19, R24, 0.16666397452354431152 ;  /* 0x3e2aa9f613187423 */ /* 0x000fe20000010018 */
[----:B------:R-:W-:Y:S01]  /*0940*/  @!P3 FADD R21, R21, R21 ;  /* 0x000000151515b221 */ /* 0x000fe20000000000 */
[----:B------:R-:W-:Y:S01]  /*0950*/  FSETP.NEU.AND P5, PT, R4, RZ, PT ;  /* 0x000000ff0400720b */ /* 0x000fe20003fad000 */
[----:B------:R-:W-:Y:S01]  /*0960*/  FFMA.FTZ R25, -R20, 0.693145751953125, R9 ;  /* 0x3f31720014197823 */ /* 0x000fe20000010109 */
[----:B------:R-:W-:Y:S01]  /*0970*/  FSETP.GT.AND P6, PT, R26, 128, PT ;  /* 0x430000001a00780b */ /* 0x000fe20003fc4000 */
[----:B------:R-:W-:Y:S02]  /*0980*/  FADD R11, R11, -R16 ;  /* 0x800000100b0b7221 */ /* 0x000fe40000000000 */
[----:B------:R1:W-:Y:S01]  /*0990*/  FRND R14, R22 ;  /* 0x00000016000e7307 */ /* 0x0003e20000201000 */
[----:B------:R-:W-:Y:S01]  /*09a0*/  FMUL R16, R5, 1.4426950216293334961 ;  /* 0x3fb8aa3b05107820 */ /* 0x000fe20000400000 */
[C---:B------:R-:W-:Y:S01]  /*09b0*/  FSETP.NEU.AND P3, PT, R20.reuse, 128, PT ;  /* 0x430000001400780b */ /* 0x040fe20003f6d000 */
[----:B-1----:R-:W-:Y:S01]  /*09c0*/  FFMA.FTZ R22, R19, R24, 0.49999994039535522461 ;  /* 0x3efffffe13167423 */ /* 0x002fe20000010018 */
[----:B------:R-:W-:Y:S01]  /*09d0*/  FSEL R24, R21, +INF , !P6 ;  /* 0x7f80000015187808 */ /* 0x000fe20007000000 */
[----:B------:R-:W-:Y:S01]  /*09e0*/  FFMA.FTZ R21, -R20, 1.428606765330187045e-06, R25 ;  /* 0x35bfbe8e14157823 */ /* 0x000fe20000010119 */
[----:B------:R-:W-:Y:S01]  /*09f0*/  FSETP.GEU.AND P6, PT, R26, -25, PT ;  /* 0xc1c800001a00780b */ /* 0x000fe20003fce000 */
[----:B------:R-:W-:Y:S01]  /*0a00*/  FMUL R26, R19, R22 ;  /* 0x00000016131a7220 */ /* 0x000fe20000400000 */
[----:B------:R-:W1:Y:S01]  /*0a10*/  FRND R16, R16 ;  /* 0x0000001000107307 */ /* 0x000e620000201000 */
[----:B------:R-:W-:Y:S01]  /*0a20*/  FFMA.FTZ R28, R21, R12, 0.0083824126049876213074 ;  /* 0x3c095663151c7423 */ /* 0x000fe2000001000c */
[----:B------:R-:W-:Y:S01]  /*0a30*/  FADD R13, R4, R4 ;  /* 0x00000004040d7221 */ /* 0x000fe20000000000 */
[----:B------:R-:W-:Y:S01]  /*0a40*/  @P5 FSEL R13, R24, -1, P6 ;  /* 0xbf800000180d5808 */ /* 0x000fe20003000000 */
[----:B------:R-:W-:Y:S01]  /*0a50*/  FFMA.FTZ R26, R19, R26, R19 ;  /* 0x0000001a131a7223 */ /* 0x000fe20000010013 */
[----:B------:R-:W-:Y:S01]  /*0a60*/  FFMA.FTZ R28, R21, R28, 0.041667830199003219604 ;  /* 0x3d2aabe3151c7423 */ /* 0x000fe2000001001c */
[----:B------:R-:W-:Y:S01]  /*0a70*/  FSEL R22, R20, 127, P3 ;  /* 0x42fe000014167808 */ /* 0x000fe20001800000 */
[----:B0-----:R-:W-:-:S02]  /*0a80*/  FADD R24, R17, -1 ;  /* 0xbf80000011187421 */ /* 0x001fc40000000000 */
[----:B------:R-:W-:Y:S01]  /*0a90*/  FFMA.FTZ R28, R21, R28, 0.16666397452354431152 ;  /* 0x3e2aa9f6151c7423 */ /* 0x000fe2000001001c */
[----:B------:R-:W0:Y:S01]  /*0aa0*/  MUFU.EX2 R19, R22 ;  /* 0x0000001600137308 */ /* 0x000e220000000800 */
[----:B------:R-:W-:Y:S01]  /*0ab0*/  FFMA.FTZ R17, R17, R26, R24 ;  /* 0x0000001a11117223 */ /* 0x000fe20000010018 */
[----:B------:R-:W-:Y:S01]  /*0ac0*/  FADD.FTZ R15, |R8|, -RZ ;  /* 0x800000ff080f7221 */ /* 0x000fe20000010200 */
[----:B------:R-:W-:Y:S01]  /*0ad0*/  FFMA.FTZ R28, R21, R28, 0.49999994039535522461 ;  /* 0x3efffffe151c7423 */ /* 0x000fe2000001001c */
[----:B------:R-:W-:Y:S01]  /*0ae0*/  FSETP.NEU.AND P5, PT, R10, RZ, PT ;  /* 0x000000ff0a00720b */ /* 0x000fe20003fad000 */
[----:B------:R-:W-:Y:S01]  /*0af0*/  @!P4 FADD R17, R17, R17 ;  /* 0x000000111111c221 */ /* 0x000fe20000000000 */
[----:B------:R-:W-:Y:S01]  /*0b00*/  FSETP.GT.AND P6, PT, R23, 128, PT ;  /* 0x430000001700780b */ /* 0x000fe20003fc4000 */
[----:B------:R-:W-:Y:S01]  /*0b10*/  FMUL R28, R21, R28 ;  /* 0x0000001c151c7220 */ /* 0x000fe20000400000 */
[----:B------:R-:W-:Y:S02]  /*0b20*/  FSETP.GEU.AND P4, PT, R15, 0.40999999642372131348, PT ;  /* 0x3ed1eb850f00780b */ /* 0x000fe40003f8e000 */
[----:B-1----:R-:W-:Y:S01]  /*0b30*/  FSEL R16, R16, RZ, P2 ;  /* 0x000000ff10107208 */ /* 0x002fe20001000000 */
[----:B------:R-:W-:Y:S01]  /*0b40*/  FMUL R18, R11, R18 ;  /* 0x000000120b127220 */ /* 0x000fe20000400000 */
[----:B------:R-:W-:Y:S01]  /*0b50*/  FSEL R15, R17, +INF , !P6 ;  /* 0x7f800000110f7808 */ /* 0x000fe20007000000 */
[----:B------:R-:W-:Y:S01]  /*0b60*/  FFMA.FTZ R28, R21, R28, R21 ;  /* 0x0000001c151c7223 */ /* 0x000fe20000010015 */
[----:B------:R-:W-:Y:S01]  /*0b70*/  FSEL R17, R14, RZ, P4 ;  /* 0x000000ff0e117208 */ /* 0x000fe20002000000 */
[----:B------:R-:W-:Y:S01]  /*0b80*/  FFMA.FTZ R21, -R16, 0.693145751953125, R5 ;  /* 0x3f31720010157823 */ /* 0x000fe20000010105 */
[----:B------:R-:W-:Y:S01]  /*0b90*/  FSETP.GEU.AND P6, PT, R23, -25, PT ;  /* 0xc1c800001700780b */ /* 0x000fe20003fce000 */
[----:B------:R-:W-:Y:S01]  /*0ba0*/  FFMA R14, R3, R18, R2 ;  /* 0x00000012030e7223 */ /* 0x000fe20000000002 */
[----:B0-----:R-:W-:Y:S01]  /*0bb0*/  FADD R22, R19, -1 ;  /* 0xbf80000013167421 */ /* 0x001fe20000000000 */
[----:B------:R-:W-:Y:S01]  /*0bc0*/  FFMA.FTZ R2, -R17, 0.693145751953125, R8 ;  /* 0x3f31720011027823 */ /* 0x000fe20000010108 */
[----:B------:R-:W-:Y:S01]  /*0bd0*/  FADD R11, R10, R10 ;  /* 0x0000000a0a0b7221 */ /* 0x000fe20000000000 */
[C---:B------:R-:W-:Y:S01]  /*0be0*/  FFMA.FTZ R21, -R16.reuse, 1.428606765330187045e-06, R21 ;  /* 0x35bfbe8e10157823 */ /* 0x040fe20000010115 */
[----:B------:R-:W-:Y:S01]  /*0bf0*/  @P5 FSEL R11, R15, -1, P6 ;  /* 0xbf8000000f0b5808 */ /* 0x000fe20003000000 */
[----:B------:R-:W-:Y:S01]  /*0c00*/  FFMA.FTZ R19, R19, R28, R22 ;  /* 0x0000001c13137223 */ /* 0x000fe20000010016 */
[C---:B------:R-:W-:Y:S01]  /*0c10*/  FSETP.NEU.AND P2, PT, R17.reuse, 128, PT ;  /* 0x430000001100780b */ /* 0x040fe20003f4d000 */
[----:B------:R-:W-:Y:S01]  /*0c20*/  FFMA.FTZ R15, -R17, 1.428606765330187045e-06, R2 ;  /* 0x35bfbe8e110f7823 */ /* 0x000fe20000010102 */
[----:B------:R-:W-:Y:S01]  /*0c30*/  FSETP.NEU.AND P6, PT, R16, 128, PT ;  /* 0x430000001000780b */ /* 0x000fe20003fcd000 */
[-C--:B------:R-:W-:Y:S01]  /*0c40*/  FFMA.FTZ R18, R21, R12.reuse, 0.0083824126049876213074 ;  /* 0x3c09566315127423 */ /* 0x080fe2000001000c */
[----:B------:R-:W-:Y:S01]  /*0c50*/  FSEL R20, R20, 127, P3 ;  /* 0x42fe000014147808 */ /* 0x000fe20001800000 */
[----:B------:R-:W-:Y:S01]  /*0c60*/  FFMA.FTZ R22, R15, R12, 0.0083824126049876213074 ;  /* 0x3c0956630f167423 */ /* 0x000fe2000001000c */
[----:B------:R-:W-:Y:S01]  /*0c70*/  FSEL R3, R17, 127, P2 ;  /* 0x42fe000011037808 */ /* 0x000fe20001000000 */
[----:B------:R-:W-:Y:S01]  /*0c80*/  @!P3 FADD R19, R19, R19 ;  /* 0x000000131313b221 */ /* 0x000fe20000000000 */
[----:B------:R-:W-:Y:S01]  /*0c90*/  FSEL R2, R16, 127, P6 ;  /* 0x42fe000010027808 */ /* 0x000fe20003000000 */
[----:B------:R-:W-:Y:S01]  /*0ca0*/  FFMA.FTZ R16, R21, R18, 0.041667830199003219604 ;  /* 0x3d2aabe315107423 */ /* 0x000fe20000010012 */
[----:B------:R-:W-:-:S02]  /*0cb0*/  FSETP.GEU.AND P4, PT, R20, -25, PT ;  /* 0xc1c800001400780b */ /* 0x000fc40003f8e000 */
[----:B------:R-:W-:Y:S01]  /*0cc0*/  FSETP.GT.AND P3, PT, R20, 128, PT ;  /* 0x430000001400780b */ /* 0x000fe20003f64000 */
[----:B------:R-:W-:Y:S01]  /*0cd0*/  FMUL R20, R6, 1.4426950216293334961 ;  /* 0x3fb8aa3b06147820 */ /* 0x000fe20000400000 */
[----:B------:R-:W0:Y:S01]  /*0ce0*/  MUFU.EX2 R18, R2 ;  /* 0x0000000200127308 */ /* 0x000e220000000800 */
[----:B------:R-:W-:Y:S01]  /*0cf0*/  FSETP.NEU.AND P5, PT, R9, RZ, PT ;  /* 0x000000ff0900720b */ /* 0x000fe20003fad000 */
[----:B------:R-:W-:Y:S01]  /*0d00*/  FFMA.FTZ R22, R15, R22, 0.041667830199003219604 ;  /* 0x3d2aabe30f167423 */ /* 0x000fe20000010016 */
[----:B------:R-:W-:Y:S01]  /*0d10*/  FFMA.FTZ R16, R21, R16, 0.16666397452354431152 ;  /* 0x3e2aa9f615107423 */ /* 0x000fe20000010010 */
[----:B------:R-:W-:-:S04]  /*0d20*/  FSEL R23, R19, +INF , !P3 ;  /* 0x7f80000013177808 */ /* 0x000fc80005800000 */
[----:B------:R-:W1:Y:S01]  /*0d30*/  MUFU.EX2 R3, R3 ;  /* 0x0000000300037308 */ /* 0x000e620000000800 */
[----:B------:R-:W-:Y:S01]  /*0d40*/  FFMA.FTZ R24, R15, R22, 0.16666397452354431152 ;  /* 0x3e2aa9f60f187423 */ /* 0x000fe20000010016 */
[----:B------:R-:W-:Y:S01]  /*0d50*/  FMUL R19, R14, 1.4426950216293334961 ;  /* 0x3fb8aa3b0e137820 */ /* 0x000fe20000400000 */
[----:B------:R-:W-:-:S05]  /*0d60*/  FFMA.FTZ R22, R21, R16, 0.49999994039535522461 ;  /* 0x3efffffe15167423 */ /* 0x000fca0000010010 */
[----:B------:R-:W2:Y:S01]  /*0d70*/  FRND R20, R20 ;  /* 0x0000001400147307 */ /* 0x000ea20000201000 */
[----:B------:R-:W-:Y:S01]  /*0d80*/  FFMA.FTZ R24, R15, R24, 0.49999994039535522461 ;  /* 0x3efffffe0f187423 */ /* 0x000fe20000010018 */
[----:B------:R-:W-:Y:S01]  /*0d90*/  FMUL R22, R21, R22 ;  /* 0x0000001615167220 */ /* 0x000fe20000400000 */
[----:B------:R-:W-:Y:S01]  /*0da0*/  FADD R16, R9, R9 ;  /* 0x0000000909107221 */ /* 0x000fe20000000000 */
[----:B------:R-:W-:Y:S01]  /*0db0*/  @P5 FSEL R16, R23, -1, P4 ;  /* 0xbf80000017105808 */ /* 0x000fe20002000000 */
[----:B------:R-:W-:-:S03]  /*0dc0*/  FMUL R24, R15, R24 ;  /* 0x000000180f187220 */ /* 0x000fc60000400000 */
[----:B------:R-:W3:Y:S01]  /*0dd0*/  FRND R19, R19 ;  /* 0x0000001300137307 */ /* 0x000ee20000201000 */
[----:B------:R-:W-:Y:S01]  /*0de0*/  FFMA.FTZ R21, R21, R22, R21 ;  /* 0x0000001615157223 */ /* 0x000fe20000010015 */
[----:B0-----:R-:W-:Y:S01]  /*0df0*/  FADD R23, R18, -1 ;  /* 0xbf80000012177421 */ /* 0x001fe20000000000 */
[----:B------:R-:W-:Y:S01]  /*0e00*/  FFMA.FTZ R24, R15, R24, R15 ;  /* 0x000000180f187223 */ /* 0x000fe2000001000f */
[C---:B-1----:R-:W-:Y:S01]  /*0e10*/  FADD R22, R3.reuse, -1 ;  /* 0xbf80000003167421 */ /* 0x042fe20000000000 */
[----:B------:R-:W-:Y:S01]  /*0e20*/  FADD.FTZ R15, |R14|, -RZ ;  /* 0x800000ff0e0f7221 */ /* 0x000fe20000010200 */
[C---:B------:R-:W-:Y:S02]  /*0e30*/  FSETP.GEU.AND P4, PT, R2.reuse, -25, PT ;  /* 0xc1c800000200780b */ /* 0x040fe40003f8e000 */
[----:B------:R-:W-:Y:S01]  /*0e40*/  FSETP.GT.AND P5, PT, R2, 128, PT ;  /* 0x430000000200780b */ /* 0x000fe20003fa4000 */
[----:B------:R-:W-:Y:S01]  /*0e50*/  FFMA.FTZ R2, R18, R21, R23 ;  /* 0x0000001512027223 */ /* 0x000fe20000010017 */
[----:B--2---:R-:W-:Y:S01]  /*0e60*/  FSEL R21, R20, RZ, P1 ;  /* 0x000000ff14157208 */ /* 0x004fe20000800000 */
[----:B------:R-:W-:Y:S01]  /*0e70*/  FFMA.FTZ R3, R3, R24, R22 ;  /* 0x0000001803037223 */ /* 0x000fe20000010016 */
[----:B------:R-:W-:Y:S01]  /*0e80*/  FSETP.NEU.AND P1, PT, R8, RZ, PT ;  /* 0x000000ff0800720b */ /* 0x000fe20003f2d000 */
[----:B------:R-:W-:Y:S01]  /*0e90*/  FMUL R18, R7, 1.4426950216293334961 ;  /* 0x3fb8aa3b07127820 */ /* 0x000fe20000400000 */
[----:B------:R-:W-:-:S02]  /*0ea0*/  FSEL R22, R17, 127, P2 ;  /* 0x42fe000011167808 */ /* 0x000fc40001000000 */
[----:B------:R-:W-:Y:S01]  /*0eb0*/  FSETP.GEU.AND P3, PT, R15, 0.40999999642372131348, PT ;  /* 0x3ed1eb850f00780b */ /* 0x000fe20003f6e000 */
[----:B------:R-:W-:Y:S01]  /*0ec0*/  FFMA.FTZ R20, -R21, 0.693145751953125, R6 ;  /* 0x3f31720015147823 */ /* 0x000fe20000010106 */
[----:B------:R-:W-:Y:S01]  /*0ed0*/  @!P2 FADD R3, R3, R3 ;  /* 0x000000030303a221 */ /* 0x000fe20000000000 */
[C---:B------:R-:W-:Y:S02]  /*0ee0*/  FSETP.GT.AND P2, PT, R22.reuse, 128, PT ;  /* 0x430000001600780b */ /* 0x040fe40003f44000 */
[----:B---3--:R-:W-:Y:S01]  /*0ef0*/  FSEL R17, R19, RZ, P3 ;  /* 0x000000ff13117208 */ /* 0x008fe20001800000 */
[----:B------:R-:W0:Y:S01]  /*0f00*/  FRND R18, R18 ;  /* 0x0000001200127307 */ /* 0x000e220000201000 */
[----:B------:R-:W-:Y:S01]  /*0f10*/  FFMA.FTZ R19, -R21, 1.428606765330187045e-06, R20 ;  /* 0x35bfbe8e15137823 */ /* 0x000fe20000010114 */
[----:B------:R-:W-:Y:S02]  /*0f20*/  FSEL R3, R3, +INF , !P2 ;  /* 0x7f80000003037808 */ /* 0x000fe40005000000 */
[----:B------:R-:W-:Y:S01]  /*0f30*/  FSETP.GEU.AND P2, PT, R22, -25, PT ;  /* 0xc1c800001600780b */ /* 0x000fe20003f4e000 */
[----:B------:R-:W-:Y:S01]  /*0f40*/  FFMA.FTZ R22, -R17, 0.693145751953125, R14 ;  /* 0x3f31720011167823 */ /* 0x000fe2000001010e */
[----:B------:R-:W-:Y:S01]  /*0f50*/  FFMA.FTZ R20, R19, R12, 0.0083824126049876213074 ;  /* 0x3c09566313147423 */ /* 0x000fe2000001000c */
[----:B------:R-:W-:Y:S01]  /*0f60*/  FADD R15, R8, R8 ;  /* 0x00000008080f7221 */ /* 0x000fe20000000000 */
[----:B------:R-:W-:Y:S01]  /*0f70*/  @P1 FSEL R15, R3, -1, P2 ;  /* 0xbf800000030f1808 */ /* 0x000fe20001000000 */
[----:B------:R-:W-:Y:S01]  /*0f80*/  FFMA.FTZ R3, -R17, 1.428606765330187045e-06, R22 ;  /* 0x35bfbe8e11037823 */ /* 0x000fe20000010116 */
[----:B------:R-:W-:Y:S01]  /*0f90*/  FSETP.NEU.AND P3, PT, R21, 128, PT ;  /* 0x430000001500780b */ /* 0x000fe20003f6d000 */
[----:B------:R-:W-:Y:S01]  /*0fa0*/  FFMA.FTZ R22, R19, R20, 0.041667830199003219604 ;  /* 0x3d2aabe313167423 */ /* 0x000fe20000010014 */
[----:B------:R-:W-:Y:S01]  /*0fb0*/  FSETP.NEU.AND P1, PT, R17, 128, PT ;  /* 0x430000001100780b */ /* 0x000fe20003f2d000 */
[----:B------:R-:W-:Y:S01]  /*0fc0*/  FFMA.FTZ R26, R3, R12, 0.0083824126049876213074 ;  /* 0x3c095663031a7423 */ /* 0x000fe2000001000c */
[----:B------:R-:W-:Y:S01]  /*0fd0*/  FSEL R21, R21, 127, P3 ;  /* 0x42fe000015157808 */ /* 0x000fe20001800000 */
[----:B------:R-:W-:Y:S01]  /*0fe0*/  FFMA.FTZ R24, R19, R22, 0.16666397452354431152 ;  /* 0x3e2aa9f613187423 */ /* 0x000fe20000010016 */
[----:B------:R-:W-:Y:S01]  /*0ff0*/  FSEL R22, R17, 127, P1 ;  /* 0x42fe000011167808 */ /* 0x000fe20000800000 */
[----:B------:R-:W-:Y:S01]  /*1000*/  FFMA.FTZ R26, R3, R26, 0.041667830199003219604 ;  /* 0x3d2aabe3031a7423 */ /* 0x000fe2000001001a */
[----:B0-----:R-:W-:Y:S01]  /*1010*/  FSEL R18, R18, RZ, P0 ;  /* 0x000000ff12127208 */ /* 0x001fe20000000000 */
[----:B------:R-:W-:Y:S01]  /*1020*/  MUFU.EX2 R20, R21 ;  /* 0x0000001500147308 */ /* 0x000fe20000000800 */
[----:B------:R-:W-:-:S02]  /*1030*/  FSETP.GEU.AND P0, PT, R21, -25, PT ;  /* 0xc1c800001500780b */ /* 0x000fc40003f0e000 */
[----:B------:R-:W-:Y:S01]  /*1040*/  FSETP.GT.AND P2, PT, R21, 128, PT ;  /* 0x430000001500780b */ /* 0x000fe20003f44000 */
[----:B------:R-:W-:Y:S01]  /*1050*/  FFMA.FTZ R24, R19, R24, 0.49999994039535522461 ;  /* 0x3efffffe13187423 */ /* 0x000fe20000010018 */
[----:B------:R-:W-:-:S03]  /*1060*/  FFMA.FTZ R26, R3, R26, 0.16666397452354431152 ;  /* 0x3e2aa9f6031a7423 */ /* 0x000fc6000001001a */
[----:B------:R0:W1:Y:S01]  /*1070*/  MUFU.EX2 R21, R22 ;  /* 0x0000001600157308 */ /* 0x0000620000000800 */
[----:B------:R-:W-:Y:S01]  /*1080*/  FMUL R24, R19, R24 ;  /* 0x0000001813187220 */ /* 0x000fe20000400000 */
[----:B------:R-:W-:Y:S01]  /*1090*/  @!P6 FADD R2, R2, R2 ;  /* 0x000000020202e221 */ /* 0x000fe20000000000 */
[C---:B------:R-:W-:Y:S01]  /*10a0*/  FFMA.FTZ R27, -R18.reuse, 0.693145751953125, R7 ;  /* 0x3f317200121b7823 */ /* 0x040fe20000010107 */
[----:B------:R-:W-:Y:S01]  /*10b0*/  FFMA.FTZ R26, R3, R26, 0.49999994039535522461 ;  /* 0x3efffffe031a7423 */ /* 0x000fe2000001001a */
[----:B------:R-:W-:Y:S01]  /*10c0*/  FFMA.FTZ R23, R19, R24, R19 ;  /* 0x0000001813177223 */ /* 0x000fe20000010013 */
[----:B------:R-:W-:Y:S01]  /*10d0*/  FSETP.NEU.AND P6, PT, R5, RZ, PT ;  /* 0x000000ff0500720b */ /* 0x000fe20003fcd000 */
[----:B------:R-:W-:Y:S01]  /*10e0*/  FFMA.FTZ R19, -R18, 1.428606765330187045e-06, R27 ;  /* 0x35bfbe8e12137823 */ /* 0x000fe2000001011b */
[----:B------:R-:W-:Y:S01]  /*10f0*/  FMUL R26, R3, R26 ;  /* 0x0000001a031a7220 */ /* 0x000fe20000400000 */
[----:B0-----:R-:W-:Y:S02]  /*1100*/  FSEL R22, R2, +INF , !P5 ;  /* 0x7f80000002167808 */ /* 0x001fe40006800000 */
[C---:B------:R-:W-:Y:S01]  /*1110*/  FSETP.NEU.AND P5, PT, R18.reuse, 128, PT ;  /* 0x430000001200780b */ /* 0x040fe20003fad000 */
[----:B------:R-:W-:Y:S01]  /*1120*/  FFMA.FTZ R12, R19, R12, 0.0083824126049876213074 ;  /* 0x3c095663130c7423 */ /* 0x000fe2000001000c */
[----:B------:R-:W-:Y:S01]  /*1130*/  FFMA.FTZ R26, R3, R26, R3 ;  /* 0x0000001a031a7223 */ /* 0x000fe20000010003 */
[----:B-1----:R-:W-:Y:S01]  /*1140*/  FADD R2, R21, -1 ;  /* 0xbf80000015027421 */ /* 0x002fe20000000000 */
[----:B------:R-:W-:Y:S01]  /*1150*/  FSEL R18, R18, 127, P5 ;  /* 0x42fe000012127808 */ /* 0x000fe20002800000 */
[----:B------:R-:W-:-:S02]  /*1160*/  FFMA.FTZ R24, R19, R12, 0.041667830199003219604 ;  /* 0x3d2aabe313187423 */ /* 0x000fc4000001000c */
[----:B------:R-:W-:Y:S02]  /*1170*/  FFMA.FTZ R26, R21, R26, R2 ;  /* 0x0000001a151a7223 */ /* 0x000fe40000010002 */
[----:B------:R-:W0:Y:S01]  /*1180*/  MUFU.EX2 R21, R18 ;  /* 0x0000001200157308 */ /* 0x000e220000000800 */
[----:B------:R-:W-:Y:S01]  /*1190*/  FADD R25, R20, -1 ;  /* 0xbf80000014197421 */ /* 0x000fe20000000000 */
[----:B------:R-:W-:Y:S01]  /*11a0*/  FFMA.FTZ R24, R19, R24, 0.16666397452354431152 ;  /* 0x3e2aa9f613187423 */ /* 0x000fe20000010018 */
[----:B------:R-:W-:Y:S01]  /*11b0*/  FADD R12, R5, R5 ;  /* 0x00000005050c7221 */ /* 0x000fe20000000000 */
[----:B------:R-:W-:Y:S01]  /*11c0*/  @P6 FSEL R12, R22, -1, P4 ;  /* 0xbf800000160c6808 */ /* 0x000fe20002000000 */
[----:B------:R-:W-:Y:S01]  /*11d0*/  FFMA.FTZ R20, R20, R23, R25 ;  /* 0x0000001714147223 */ /* 0x000fe20000010019 */
[----:B------:R-:W-:Y:S01]  /*11e0*/  FSETP.NEU.AND P4, PT, R6, RZ, PT ;  /* 0x000000ff0600720b */ /* 0x000fe20003f8d000 */
[----:B------:R-:W1:Y:S01]  /*11f0*/  LDC.64 R2, c[0x0][0x210] ;  /* 0x00008400ff027b82 */ /* 0x000e620000000a00 */
[----:B------:R-:W-:Y:S01]  /*1200*/  FFMA.FTZ R24, R19, R24, 0.49999994039535522461 ;  /* 0x3efffffe13187423 */ /* 0x000fe20000010018 */
[----:B------:R-:W-:Y:S01]  /*1210*/  FSEL R17, R17, 127, P1 ;  /* 0x42fe000011117808 */ /* 0x000fe20000800000 */
[----:B------:R-:W-:Y:S01]  /*1220*/  @!P1 FADD R26, R26, R26 ;  /* 0x0000001a1a1a9221 */ /* 0x000fe20000000000 */
[----:B------:R-:W-:Y:S01]  /*1230*/  FSETP.NEU.AND P1, PT, R14, RZ, PT ;  /* 0x000000ff0e00720b */ /* 0x000fe20003f2d000 */
[----:B------:R-:W-:Y:S01]  /*1240*/  @!P3 FADD R20, R20, R20 ;  /* 0x000000141414b221 */ /* 0x000fe20000000000 */
[----:B------:R-:W-:Y:S01]  /*1250*/  FMUL R24, R19, R24 ;  /* 0x0000001813187220 */ /* 0x000fe20000400000 */
[----:B------:R-:W-:Y:S01]  /*1260*/  FSETP.GT.AND P6, PT, R17, 128, PT ;  /* 0x430000001100780b */ /* 0x000fe20003fc4000 */
[----:B0-----:R-:W-:-:S02]  /*1270*/  FADD R22, R21, -1 ;  /* 0xbf80000015167421 */ /* 0x001fc40000000000 */
[----:B------:R-:W-:Y:S01]  /*1280*/  FFMA.FTZ R24, R19, R24, R19 ;  /* 0x0000001813187223 */ /* 0x000fe20000010013 */
[----:B------:R-:W-:Y:S01]  /*1290*/  FSEL R20, R20, +INF , !P2 ;  /* 0x7f80000014147808 */ /* 0x000fe20005000000 */
[----:B------:R-:W-:Y:S01]  /*12a0*/  FADD R19, R6, R6 ;  /* 0x0000000606137221 */ /* 0x000fe20000000000 */
[----:B------:R-:W-:Y:S01]  /*12b0*/  FSEL R26, R26, +INF , !P6 ;  /* 0x7f8000001a1a7808 */ /* 0x000fe20007000000 */
[----:B------:R-:W-:Y:S01]  /*12c0*/  FFMA.FTZ R21, R21, R24, R22 ;  /* 0x0000001815157223 */ /* 0x000fe20000010016 */
[----:B------:R-:W-:Y:S02]  /*12d0*/  FSETP.GEU.AND P3, PT, R17, -25, PT ;  /* 0xc1c800001100780b */ /* 0x000fe40003f6e000 */
[----:B------:R-:W-:Y:S02]  /*12e0*/  @P4 FSEL R19, R20, -1, P0 ;  /* 0xbf80000014134808 */ /* 0x000fe40000000000 */
[----:B------:R-:W-:Y:S01]  /*12f0*/  FSETP.NEU.AND P0, PT, R7, RZ, PT ;  /* 0x000000ff0700720b */ /* 0x000fe20003f0d000 */
[----:B------:R-:W-:Y:S01]  /*1300*/  FADD R17, R14, R14 ;  /* 0x0000000e0e117221 */ /* 0x000fe20000000000 */
[----:B------:R-:W-:Y:S01]  /*1310*/  @P1 FSEL R17, R26, -1, P3 ;  /* 0xbf8000001a111808 */ /* 0x000fe20001800000 */
[----:B------:R-:W-:Y:S01]  /*1320*/  @!P5 FADD R21, R21, R21 ;  /* 0x000000151515d221 */ /* 0x000fe20000000000 */
[----:B------:R-:W-:-:S02]  /*1330*/  FSETP.GT.AND P2, PT, R18, 128, PT ;  /* 0x430000001200780b */ /* 0x000fc40003f44000 */
[----:B------:R-:W-:Y:S02]  /*1340*/  FSETP.GT.AND P1, PT, R4, RZ, PT ;  /* 0x000000ff0400720b */ /* 0x000fe40003f24000 */
[----:B------:R-:W-:Y:S02]  /*1350*/  FSETP.GEU.AND P6, PT, R18, -25, PT ;  /* 0xc1c800001200780b */ /* 0x000fe40003fce000 */
[----:B------:R-:W-:Y:S02]  /*1360*/  FSEL R4, R4, R13, P1 ;  /* 0x0000000d04047208 */ /* 0x000fe40000800000 */
[----:B------:R-:W-:Y:S02]  /*1370*/  FSEL R21, R21, +INF , !P2 ;  /* 0x7f80000015157808 */ /* 0x000fe40005000000 */
[----:B------:R-:W-:Y:S02]  /*1380*/  FSETP.GT.AND P3, PT, R5, RZ, PT ;  /* 0x000000ff0500720b */ /* 0x000fe40003f64000 */
[----:B------:R-:W-:-:S02]  /*1390*/  FSETP.GT.AND P1, PT, R6, RZ, PT ;  /* 0x000000ff0600720b */ /* 0x000fc40003f24000 */
[----:B------:R-:W-:Y:S01]  /*13a0*/  FSETP.GT.AND P2, PT, R10, RZ, PT ;  /* 0x000000ff0a00720b */ /* 0x000fe20003f44000 */
[----:B-1----:R-:W-:Y:S01]  /*13b0*/  IMAD.WIDE R2, R0, 0x4, R2 ;  /* 0x0000000400027825 */ /* 0x002fe200078e0202 */
[----:B------:R-:W-:-:S03]  /*13c0*/  FSEL R0, R21, -1, P6 ;  /* 0xbf80000015007808 */ /* 0x000fc60003000000 */
[----:B------:R-:W-:Y:S01]  /*13d0*/  @!P0 FADD R0, R7, R7 ;  /* 0x0000000707008221 */ /* 0x000fe20000000000 */
[----:B------:R-:W-:Y:S02]  /*13e0*/  FSEL R5, R5, R12, P3 ;  /* 0x0000000c05057208 */ /* 0x000fe40001800000 */
[----:B------:R-:W-:Y:S02]  /*13f0*/  FSEL R6, R6, R19, P1 ;  /* 0x0000001306067208 */ /* 0x000fe40000800000 */
[----:B------:R-:W-:Y:S02]  /*1400*/  FSEL R10, R10, R11, P2 ;  /* 0x0000000b0a0a7208 */ /* 0x000fe40001000000 */
[----:B------:R-:W-:Y:S02]  /*1410*/  FSETP.GT.AND P2, PT, R9, RZ, PT ;  /* 0x000000ff0900720b */ /* 0x000fe40003f44000 */
[----:B------:R-:W-:Y:S02]  /*1420*/  FSETP.GT.AND P3, PT, R8, RZ, PT ;  /* 0x000000ff0800720b */ /* 0x000fe40003f64000 */
[----:B------:R-:W-:-:S02]  /*1430*/  FSETP.GT.AND P1, PT, R14, RZ, PT ;  /* 0x000000ff0e00720b */ /* 0x000fc40003f24000 */
[----:B------:R-:W-:Y:S02]  /*1440*/  FSETP.GT.AND P0, PT, R7, RZ, PT ;  /* 0x000000ff0700720b */ /* 0x000fe40003f04000 */
[----:B------:R-:W-:Y:S02]  /*1450*/  FSEL R9, R9, R16, P2 ;  /* 0x0000001009097208 */ /* 0x000fe40001000000 */
[----:B------:R-:W-:Y:S02]  /*1460*/  FSEL R8, R8, R15, P3 ;  /* 0x0000000f08087208 */ /* 0x000fe40001800000 */
[----:B------:R-:W-:Y:S02]  /*1470*/  FSEL R11, R14, R17, P1 ;  /* 0x000000110e0b7208 */ /* 0x000fe40000800000 */
[----:B------:R-:W-:-:S03]  /*1480*/  FSEL R7, R7, R0, P0 ;  /* 0x0000000007077208 */ /* 0x000fc60000000000 */
[----:B------:R-:W-:Y:S04]  /*1490*/  STG.E.128 desc[UR4][R2.64], R8 ;  /* 0x0000000802007986 */ /* 0x000fe8000c101d04 */
[----:B------:R-:W-:Y:S01]  /*14a0*/  STG.E.128 desc[UR4][R2.64+0x800], R4 ;  /* 0x0008000402007986 */ /* 0x000fe2000c101d04 */
[----:B------:R-:W-:Y:S05]  /*14b0*/  EXIT ;  /* 0x000000000000794d */ /* 0x000fea0003800000 */
.L_x_0:
[----:B------:R-:W-:-:S00]  /*14c0*/  BRA `(.L_x_0) ;  /* 0xfffffffc00fc7947 */ /* 0x000fc0000383ffff */
[----:B------:R-:W-:-:S00]  /*14d0*/  NOP ;  /* 0x0000000000007918 */ /* 0x000fc00000000000 */
        /* <DEDUP_REMOVED lines=10> */
.L_x_1:


//--------------------- .nv.global.init           --------------------------
	.section	.nv.global.init,"aw",@progbits
.nv.global.init:
	.type		_$_str,@object
	.size		_$_str,(_$_str_$_2 - _$_str)
_$_str:
        /*0000*/ 	.byte	0x5f, 0x5f, 0x43, 0x55, 0x44, 0x41, 0x5f, 0x46, 0x54, 0x5a, 0x00
	.type		_$_str_$_2,@object
	.size		_$_str_$_2,(.L_1 - _$_str_$_2)
_$_str_$_2:
        /*000b*/ 	.byte	0x5f, 0x5f, 0x43, 0x55, 0x44, 0x41, 0x5f, 0x50, 0x52, 0x45, 0x43, 0x5f, 0x53, 0x51, 0x52, 0x54
        /*001b*/ 	.byte	0x00
.L_1:


//--------------------- .nv.constant0.triton_poi_fused__native_batch_norm_legit_no_training_clone_elu_21 --------------------------
	.section	.nv.constant0.triton_poi_fused__native_batch_norm_legit_no_training_clone_elu_21,"a",@progbits
	.sectionflags	@""
	.align	4
.nv.constant0.triton_poi_fused__native_batch_norm_legit_no_training_clone_elu_21:
	.zero		580
